//
// Generated by NVIDIA NVVM Compiler
//
// Compiler Build ID: CL-36424714
// Cuda compilation tools, release 13.0, V13.0.88
// Based on NVVM 20.0.0
//

.version 9.0
.target sm_100
.address_size 64

	// .globl	_Z27matrixMultiplicationKernel2PiS_S_iiii

.visible .entry _Z27matrixMultiplicationKernel2PiS_S_iiii(
	.param .u64 .ptr .align 1 _Z27matrixMultiplicationKernel2PiS_S_iiii_param_0,
	.param .u64 .ptr .align 1 _Z27matrixMultiplicationKernel2PiS_S_iiii_param_1,
	.param .u64 .ptr .align 1 _Z27matrixMultiplicationKernel2PiS_S_iiii_param_2,
	.param .u32 _Z27matrixMultiplicationKernel2PiS_S_iiii_param_3,
	.param .u32 _Z27matrixMultiplicationKernel2PiS_S_iiii_param_4,
	.param .u32 _Z27matrixMultiplicationKernel2PiS_S_iiii_param_5,
	.param .u32 _Z27matrixMultiplicationKernel2PiS_S_iiii_param_6
)
{
	.reg .pred 	%p<24>;
	.reg .b32 	%r<173>;
	.reg .b64 	%rd<82>;

	ld.param.u64 	%rd11, [_Z27matrixMultiplicationKernel2PiS_S_iiii_param_0];
	ld.param.u64 	%rd12, [_Z27matrixMultiplicationKernel2PiS_S_iiii_param_1];
	ld.param.u64 	%rd13, [_Z27matrixMultiplicationKernel2PiS_S_iiii_param_2];
	ld.param.u32 	%r65, [_Z27matrixMultiplicationKernel2PiS_S_iiii_param_3];
	ld.param.u32 	%r66, [_Z27matrixMultiplicationKernel2PiS_S_iiii_param_4];
	ld.param.u32 	%r68, [_Z27matrixMultiplicationKernel2PiS_S_iiii_param_5];
	ld.param.u32 	%r67, [_Z27matrixMultiplicationKernel2PiS_S_iiii_param_6];
	cvta.to.global.u64 	%rd1, %rd12;
	cvta.to.global.u64 	%rd2, %rd11;
	cvta.to.global.u64 	%rd3, %rd13;
	setp.ne.s32 	%p1, %r66, %r68;
	@%p1 bra 	$L__BB0_27;
	mov.u32 	%r69, %ctaid.y;
	mov.u32 	%r70, %ntid.y;
	mov.u32 	%r71, %tid.y;
	mad.lo.s32 	%r1, %r69, %r70, %r71;
	mov.u32 	%r72, %ctaid.x;
	mov.u32 	%r73, %ntid.x;
	mul.lo.s32 	%r74, %r72, %r73;
	mov.u32 	%r75, %tid.x;
	setp.ge.s32 	%p2, %r1, %r65;
	neg.s32 	%r76, %r75;
	setp.ne.s32 	%p3, %r74, %r76;
	or.pred  	%p4, %p3, %p2;
	setp.lt.s32 	%p5, %r67, 1;
	or.pred  	%p6, %p4, %p5;
	@%p6 bra 	$L__BB0_27;
	setp.lt.s32 	%p7, %r66, 1;
	mul.lo.s32 	%r2, %r66, %r1;
	mul.lo.s32 	%r3, %r67, %r1;
	@%p7 bra 	$L__BB0_16;
	and.b32  	%r4, %r66, 7;
	and.b32  	%r5, %r66, 3;
	and.b32  	%r6, %r66, 2147483640;
	and.b32  	%r7, %r66, 1;
	neg.s32 	%r8, %r6;
	shl.b32 	%r9, %r67, 3;
	mul.lo.s32 	%r10, %r67, 5;
	mul.lo.s32 	%r11, %r67, 6;
	mul.lo.s32 	%r12, %r67, 7;
	cvt.u64.u32 	%rd4, %r2;
	mov.b32 	%r149, 0;
	shl.b64 	%rd32, %rd4, 2;
	add.s64 	%rd33, %rd32, %rd2;
	add.s64 	%rd5, %rd33, 16;
	mul.wide.u32 	%rd49, %r9, 4;
$L__BB0_4:
	setp.lt.u32 	%p16, %r66, 8;
	mov.b32 	%r163, 0;
	mov.u32 	%r168, %r163;
	@%p16 bra 	$L__BB0_7;
	add.s32 	%r156, %r67, %r149;
	shl.b32 	%r92, %r67, 1;
	add.s32 	%r155, %r92, %r149;
	mad.lo.s32 	%r154, %r67, 3, %r149;
	shl.b32 	%r93, %r67, 2;
	add.s32 	%r153, %r93, %r149;
	add.s32 	%r152, %r10, %r149;
	add.s32 	%r151, %r11, %r149;
	add.s32 	%r150, %r12, %r149;
	mul.wide.u32 	%rd34, %r149, 4;
	add.s64 	%rd81, %rd1, %rd34;
	mov.b32 	%r168, 0;
	mov.u64 	%rd80, %rd5;
	mov.u32 	%r157, %r8;
$L__BB0_6:
	.pragma "nounroll";
	ld.global.u32 	%r94, [%rd80+-16];
	ld.global.u32 	%r95, [%rd81];
	mad.lo.s32 	%r96, %r95, %r94, %r168;
	ld.global.u32 	%r97, [%rd80+-12];
	mul.wide.u32 	%rd35, %r156, 4;
	add.s64 	%rd36, %rd1, %rd35;
	ld.global.u32 	%r98, [%rd36];
	mad.lo.s32 	%r99, %r98, %r97, %r96;
	ld.global.u32 	%r100, [%rd80+-8];
	mul.wide.u32 	%rd37, %r155, 4;
	add.s64 	%rd38, %rd1, %rd37;
	ld.global.u32 	%r101, [%rd38];
	mad.lo.s32 	%r102, %r101, %r100, %r99;
	ld.global.u32 	%r103, [%rd80+-4];
	mul.wide.u32 	%rd39, %r154, 4;
	add.s64 	%rd40, %rd1, %rd39;
	ld.global.u32 	%r104, [%rd40];
	mad.lo.s32 	%r105, %r104, %r103, %r102;
	ld.global.u32 	%r106, [%rd80];
	mul.wide.u32 	%rd41, %r153, 4;
	add.s64 	%rd42, %rd1, %rd41;
	ld.global.u32 	%r107, [%rd42];
	mad.lo.s32 	%r108, %r107, %r106, %r105;
	ld.global.u32 	%r109, [%rd80+4];
	mul.wide.u32 	%rd43, %r152, 4;
	add.s64 	%rd44, %rd1, %rd43;
	ld.global.u32 	%r110, [%rd44];
	mad.lo.s32 	%r111, %r110, %r109, %r108;
	ld.global.u32 	%r112, [%rd80+8];
	mul.wide.u32 	%rd45, %r151, 4;
	add.s64 	%rd46, %rd1, %rd45;
	ld.global.u32 	%r113, [%rd46];
	mad.lo.s32 	%r114, %r113, %r112, %r111;
	ld.global.u32 	%r115, [%rd80+12];
	mul.wide.u32 	%rd47, %r150, 4;
	add.s64 	%rd48, %rd1, %rd47;
	ld.global.u32 	%r116, [%rd48];
	mad.lo.s32 	%r168, %r116, %r115, %r114;
	add.s32 	%r157, %r157, 8;
	add.s32 	%r156, %r156, %r9;
	add.s32 	%r155, %r155, %r9;
	add.s32 	%r154, %r154, %r9;
	add.s32 	%r153, %r153, %r9;
	add.s32 	%r152, %r152, %r9;
	add.s32 	%r151, %r151, %r9;
	add.s32 	%r150, %r150, %r9;
	add.s64 	%rd81, %rd81, %rd49;
	add.s64 	%rd80, %rd80, 32;
	setp.ne.s32 	%p17, %r157, 0;
	mov.u32 	%r163, %r6;
	@%p17 bra 	$L__BB0_6;
$L__BB0_7:
	setp.eq.s32 	%p18, %r4, 0;
	@%p18 bra 	$L__BB0_15;
	add.s32 	%r118, %r4, -1;
	setp.lt.u32 	%p19, %r118, 3;
	@%p19 bra 	$L__BB0_10;
	add.s32 	%r119, %r163, %r2;
	mul.wide.u32 	%rd50, %r119, 4;
	add.s64 	%rd51, %rd2, %rd50;
	ld.global.u32 	%r120, [%rd51];
	mad.lo.s32 	%r121, %r163, %r67, %r149;
	mul.wide.u32 	%rd52, %r121, 4;
	add.s64 	%rd53, %rd1, %rd52;
	ld.global.u32 	%r122, [%rd53];
	mad.lo.s32 	%r123, %r122, %r120, %r168;
	cvt.u64.u32 	%rd54, %r163;
	add.s64 	%rd55, %rd54, %rd4;
	shl.b64 	%rd56, %rd55, 2;
	add.s64 	%rd57, %rd2, %rd56;
	ld.global.u32 	%r124, [%rd57+4];
	add.s32 	%r125, %r121, %r67;
	mul.wide.u32 	%rd58, %r125, 4;
	add.s64 	%rd59, %rd1, %rd58;
	ld.global.u32 	%r126, [%rd59];
	mad.lo.s32 	%r127, %r126, %r124, %r123;
	ld.global.u32 	%r128, [%rd57+8];
	add.s32 	%r129, %r125, %r67;
	mul.wide.u32 	%rd60, %r129, 4;
	add.s64 	%rd61, %rd1, %rd60;
	ld.global.u32 	%r130, [%rd61];
	mad.lo.s32 	%r131, %r130, %r128, %r127;
	ld.global.u32 	%r132, [%rd57+12];
	add.s32 	%r133, %r129, %r67;
	mul.wide.u32 	%rd62, %r133, 4;
	add.s64 	%rd63, %rd1, %rd62;
	ld.global.u32 	%r134, [%rd63];
	mad.lo.s32 	%r168, %r134, %r132, %r131;
	add.s32 	%r163, %r163, 4;
$L__BB0_10:
	setp.eq.s32 	%p20, %r5, 0;
	@%p20 bra 	$L__BB0_15;
	setp.eq.s32 	%p21, %r5, 1;
	@%p21 bra 	$L__BB0_13;
	add.s32 	%r136, %r163, %r2;
	mul.wide.u32 	%rd64, %r136, 4;
	add.s64 	%rd65, %rd2, %rd64;
	ld.global.u32 	%r137, [%rd65];
	mad.lo.s32 	%r138, %r163, %r67, %r149;
	mul.wide.u32 	%rd66, %r138, 4;
	add.s64 	%rd67, %rd1, %rd66;
	ld.global.u32 	%r139, [%rd67];
	mad.lo.s32 	%r140, %r139, %r137, %r168;
	cvt.u64.u32 	%rd68, %r163;
	add.s64 	%rd69, %rd68, %rd4;
	shl.b64 	%rd70, %rd69, 2;
	add.s64 	%rd71, %rd2, %rd70;
	ld.global.u32 	%r141, [%rd71+4];
	add.s32 	%r142, %r138, %r67;
	mul.wide.u32 	%rd72, %r142, 4;
	add.s64 	%rd73, %rd1, %rd72;
	ld.global.u32 	%r143, [%rd73];
	mad.lo.s32 	%r168, %r143, %r141, %r140;
	add.s32 	%r163, %r163, 2;
$L__BB0_13:
	setp.eq.s32 	%p22, %r7, 0;
	@%p22 bra 	$L__BB0_15;
	add.s32 	%r144, %r163, %r2;
	mul.wide.u32 	%rd74, %r144, 4;
	add.s64 	%rd75, %rd2, %rd74;
	ld.global.u32 	%r145, [%rd75];
	mad.lo.s32 	%r146, %r163, %r67, %r149;
	mul.wide.u32 	%rd76, %r146, 4;
	add.s64 	%rd77, %rd1, %rd76;
	ld.global.u32 	%r147, [%rd77];
	mad.lo.s32 	%r168, %r147, %r145, %r168;
$L__BB0_15:
	add.s32 	%r148, %r149, %r3;
	mul.wide.u32 	%rd78, %r148, 4;
	add.s64 	%rd79, %rd3, %rd78;
	st.global.u32 	[%rd79], %r168;
	add.s32 	%r149, %r149, 1;
	setp.eq.s32 	%p23, %r149, %r67;
	@%p23 bra 	$L__BB0_27;
	bra.uni 	$L__BB0_4;
$L__BB0_16:
	and.b32  	%r55, %r67, 7;
	setp.lt.u32 	%p8, %r67, 8;
	mov.b32 	%r171, 0;
	@%p8 bra 	$L__BB0_19;
	and.b32  	%r171, %r67, 2147483640;
	mov.b32 	%r169, 0;
$L__BB0_18:
	.pragma "nounroll";
	add.s32 	%r79, %r169, %r3;
	mul.wide.u32 	%rd14, %r79, 4;
	add.s64 	%rd15, %rd3, %rd14;
	mov.b32 	%r80, 0;
	st.global.u32 	[%rd15], %r80;
	st.global.u32 	[%rd15+4], %r80;
	st.global.u32 	[%rd15+8], %r80;
	st.global.u32 	[%rd15+12], %r80;
	st.global.u32 	[%rd15+16], %r80;
	st.global.u32 	[%rd15+20], %r80;
	st.global.u32 	[%rd15+24], %r80;
	st.global.u32 	[%rd15+28], %r80;
	add.s32 	%r169, %r169, 8;
	setp.ne.s32 	%p9, %r169, %r171;
	@%p9 bra 	$L__BB0_18;
$L__BB0_19:
	setp.eq.s32 	%p10, %r55, 0;
	@%p10 bra 	$L__BB0_27;
	and.b32  	%r60, %r67, 3;
	setp.lt.u32 	%p11, %r55, 4;
	@%p11 bra 	$L__BB0_22;
	add.s32 	%r81, %r171, %r3;
	mul.wide.u32 	%rd16, %r81, 4;
	add.s64 	%rd17, %rd3, %rd16;
	mov.b32 	%r82, 0;
	st.global.u32 	[%rd17], %r82;
	cvt.u64.u32 	%rd18, %r3;
	cvt.u64.u32 	%rd19, %r171;
	add.s64 	%rd20, %rd19, %rd18;
	shl.b64 	%rd21, %rd20, 2;
	add.s64 	%rd22, %rd3, %rd21;
	st.global.u32 	[%rd22+4], %r82;
	st.global.u32 	[%rd22+8], %r82;
	st.global.u32 	[%rd22+12], %r82;
	add.s32 	%r171, %r171, 4;
$L__BB0_22:
	setp.eq.s32 	%p12, %r60, 0;
	@%p12 bra 	$L__BB0_27;
	setp.eq.s32 	%p13, %r60, 1;
	@%p13 bra 	$L__BB0_25;
	add.s32 	%r83, %r171, %r3;
	mul.wide.u32 	%rd23, %r83, 4;
	add.s64 	%rd24, %rd3, %rd23;
	mov.b32 	%r84, 0;
	st.global.u32 	[%rd24], %r84;
	cvt.u64.u32 	%rd25, %r3;
	cvt.u64.u32 	%rd26, %r171;
	add.s64 	%rd27, %rd26, %rd25;
	shl.b64 	%rd28, %rd27, 2;
	add.s64 	%rd29, %rd3, %rd28;
	st.global.u32 	[%rd29+4], %r84;
	add.s32 	%r171, %r171, 2;
$L__BB0_25:
	and.b32  	%r85, %r67, 1;
	setp.eq.b32 	%p14, %r85, 1;
	not.pred 	%p15, %p14;
	@%p15 bra 	$L__BB0_27;
	add.s32 	%r86, %r171, %r3;
	mul.wide.u32 	%rd30, %r86, 4;
	add.s64 	%rd31, %rd3, %rd30;
	mov.b32 	%r87, 0;
	st.global.u32 	[%rd31], %r87;
$L__BB0_27:
	ret;

}


// ===== COMPILED SASS (sm_100) =====

	.target	sm_100

	.elftype	@"ET_EXEC"


//--------------------- .note.nv.tkinfo           --------------------------
	.section	.note.nv.tkinfo,"",@"SHT_NOTE"
	.sectionflags	@"SHF_NOTE_NV_TKINFO"
	.tkinfo
        /*0018*/ 	.word	0x00000002
        /*0030*/ 	.string	""
        /*0030*/ 	.string	"ptxas"
        /*0030*/ 	.string	"Cuda compilation tools, release 13.0, V13.0.88"
        /*0030*/ 	.string	"Build cuda_13.0.r13.0/compiler.36424714_0"
        /*0030*/ 	.string	"-arch sm_100 -m 64 "



//--------------------- .note.nv.cuinfo           --------------------------
	.section	.note.nv.cuinfo,"",@"SHT_NOTE"
	.sectionflags	@"SHF_NOTE_NV_CUINFO"
        /*0018*/ 	.short	0x0002
        /*001a*/ 	.short	0x0064
        /*001c*/ 	.short	0x0082
	.zero		2


//--------------------- .nv.info                  --------------------------
	.section	.nv.info,"",@"SHT_CUDA_INFO"
	.align	4


	//----- nvinfo : EIATTR_REGCOUNT
	.align		4
        /*0000*/ 	.byte	0x04, 0x2f
        /*0002*/ 	.short	(.L_1 - .L_0)
	.align		4
.L_0:
        /*0004*/ 	.word	index@(_Z27matrixMultiplicationKernel2PiS_S_iiii)
        /*0008*/ 	.word	0x00000020


	//----- nvinfo : EIATTR_FRAME_SIZE
	.align		4
.L_1:
        /*000c*/ 	.byte	0x04, 0x11
        /*000e*/ 	.short	(.L_3 - .L_2)
	.align		4
.L_2:
        /*0010*/ 	.word	index@(_Z27matrixMultiplicationKernel2PiS_S_iiii)
        /*0014*/ 	.word	0x00000000


	//----- nvinfo : EIATTR_MIN_STACK_SIZE
	.align		4
.L_3:
        /*0018*/ 	.byte	0x04, 0x12
        /*001a*/ 	.short	(.L_5 - .L_4)
	.align		4
.L_4:
        /*001c*/ 	.word	index@(_Z27matrixMultiplicationKernel2PiS_S_iiii)
        /*0020*/ 	.word	0x00000000
.L_5:


//--------------------- .nv.compat                --------------------------
	.section	.nv.compat,"",@"SHT_CUDA_COMPAT_INFO"
	.align	4
        /*0000*/ 	.byte	0x02, 0x09, 0x00, 0x00, 0x02, 0x02, 0x01, 0x00, 0x02, 0x05, 0x05, 0x00, 0x03, 0x07, 0x01, 0x01
        /*0010*/ 	.byte	0x02, 0x03, 0x00, 0x00, 0x02, 0x06, 0x01, 0x00, 0x04, 0x0b, 0x08, 0x00, 0x09, 0x00, 0x00, 0x00
        /*0020*/ 	.byte	0x00, 0x00, 0x00, 0x00


//--------------------- .nv.info._Z27matrixMultiplicationKernel2PiS_S_iiii --------------------------
	.section	.nv.info._Z27matrixMultiplicationKernel2PiS_S_iiii,"",@"SHT_CUDA_INFO"
	.sectionflags	@""
	.align	4


	//----- nvinfo : EIATTR_CUDA_API_VERSION
	.align		4
        /*0000*/ 	.byte	0x04, 0x37
        /*0002*/ 	.short	(.L_7 - .L_6)
.L_6:
        /*0004*/ 	.word	0x00000082


	//----- nvinfo : EIATTR_KPARAM_INFO
	.align		4
.L_7:
        /*0008*/ 	.byte	0x04, 0x17
        /*000a*/ 	.short	(.L_9 - .L_8)
.L_8:
        /*000c*/ 	.word	0x00000000
        /*0010*/ 	.short	0x0006
        /*0012*/ 	.short	0x0024
        /*0014*/ 	.byte	0x00, 0xf0, 0x11, 0x00


	//----- nvinfo : EIATTR_KPARAM_INFO
	.align		4
.L_9:
        /*0018*/ 	.byte	0x04, 0x17
        /*001a*/ 	.short	(.L_11 - .L_10)
.L_10:
        /*001c*/ 	.word	0x00000000
        /*0020*/ 	.short	0x0005
        /*0022*/ 	.short	0x0020
        /*0024*/ 	.byte	0x00, 0xf0, 0x11, 0x00


	//----- nvinfo : EIATTR_KPARAM_INFO
	.align		4
.L_11:
        /*0028*/ 	.byte	0x04, 0x17
        /*002a*/ 	.short	(.L_13 - .L_12)
.L_12:
        /*002c*/ 	.word	0x00000000
        /*0030*/ 	.short	0x0004
        /*0032*/ 	.short	0x001c
        /*0034*/ 	.byte	0x00, 0xf0, 0x11, 0x00


	//----- nvinfo : EIATTR_KPARAM_INFO
	.align		4
.L_13:
        /*0038*/ 	.byte	0x04, 0x17
        /*003a*/ 	.short	(.L_15 - .L_14)
.L_14:
        /*003c*/ 	.word	0x00000000
        /*0040*/ 	.short	0x0003
        /*0042*/ 	.short	0x0018
        /*0044*/ 	.byte	0x00, 0xf0, 0x11, 0x00


	//----- nvinfo : EIATTR_KPARAM_INFO
	.align		4
.L_15:
        /*0048*/ 	.byte	0x04, 0x17
        /*004a*/ 	.short	(.L_17 - .L_16)
.L_16:
        /*004c*/ 	.word	0x00000000
        /*0050*/ 	.short	0x0002
        /*0052*/ 	.short	0x0010
        /*0054*/ 	.byte	0x00, 0xf5, 0x21, 0x00


	//----- nvinfo : EIATTR_KPARAM_INFO
	.align		4
.L_17:
        /*0058*/ 	.byte	0x04, 0x17
        /*005a*/ 	.short	(.L_19 - .L_18)
.L_18:
        /*005c*/ 	.word	0x00000000
        /*0060*/ 	.short	0x0001
        /*0062*/ 	.short	0x0008
        /*0064*/ 	.byte	0x00, 0xf5, 0x21, 0x00


	//----- nvinfo : EIATTR_KPARAM_INFO
	.align		4
.L_19:
        /*0068*/ 	.byte	0x04, 0x17
        /*006a*/ 	.short	(.L_21 - .L_20)
.L_20:
        /*006c*/ 	.word	0x00000000
        /*0070*/ 	.short	0x0000
        /*0072*/ 	.short	0x0000
        /*0074*/ 	.byte	0x00, 0xf5, 0x21, 0x00


	//----- nvinfo : EIATTR_SPARSE_MMA_MASK
	.align		4
.L_21:
        /*0078*/ 	.byte	0x03, 0x50
        /*007a*/ 	.short	0x0000


	//----- nvinfo : EIATTR_MAXREG_COUNT
	.align		4
        /*007c*/ 	.byte	0x03, 0x1b
        /*007e*/ 	.short	0x00ff


	//----- nvinfo : EIATTR_MERCURY_ISA_VERSION
	.align		4
        /*0080*/ 	.byte	0x03, 0x5f
        /*0082*/ 	.short	0x0101


	//----- nvinfo : EIATTR_VRC_CTA_INIT_COUNT
	.align		4
        /*0084*/ 	.byte	0x02, 0x4a
	.zero		1
	.zero		1


	//----- nvinfo : EIATTR_EXIT_INSTR_OFFSETS
	.align		4
        /*0088*/ 	.byte	0x04, 0x1c
        /*008a*/ 	.short	(.L_23 - .L_22)


	//   ....[0]....
.L_22:
        /*008c*/ 	.word	0x00000040


	//   ....[1]....
        /*0090*/ 	.word	0x00000130


	//   ....[2]....
        /*0094*/ 	.word	0x00000b60


	//   ....[3]....
        /*0098*/ 	.word	0x00000cd0


	//   ....[4]....
        /*009c*/ 	.word	0x00000df0


	//   ....[5]....
        /*00a0*/ 	.word	0x00000ef0


	//   ....[6]....
        /*00a4*/ 	.word	0x00000f40


	//----- nvinfo : EIATTR_CBANK_PARAM_SIZE
	.align		4
.L_23:
        /*00a8*/ 	.byte	0x03, 0x19
        /*00aa*/ 	.short	0x0028


	//----- nvinfo : EIATTR_PARAM_CBANK
	.align		4
        /*00ac*/ 	.byte	0x04, 0x0a
        /*00ae*/ 	.short	(.L_25 - .L_24)
	.align		4
.L_24:
        /*00b0*/ 	.word	index@(.nv.constant0._Z27matrixMultiplicationKernel2PiS_S_iiii)
        /*00b4*/ 	.short	0x0380
        /*00b6*/ 	.short	0x0028


	//----- nvinfo : EIATTR_SW_WAR
	.align		4
.L_25:
        /*00b8*/ 	.byte	0x04, 0x36
        /*00ba*/ 	.short	(.L_27 - .L_26)
.L_26:
        /*00bc*/ 	.word	0x00000008
.L_27:


//--------------------- .nv.callgraph             --------------------------
	.section	.nv.callgraph,"",@"SHT_CUDA_CALLGRAPH"
	.align	4
	.sectionentsize	8
	.align		4
        /*0000*/ 	.word	0x00000000
	.align		4
        /*0004*/ 	.word	0xffffffff
	.align		4
        /*0008*/ 	.word	0x00000000
	.align		4
        /*000c*/ 	.word	0xfffffffe
	.align		4
        /*0010*/ 	.word	0x00000000
	.align		4
        /*0014*/ 	.word	0xfffffffd
	.align		4
        /*0018*/ 	.word	0x00000000
	.align		4
        /*001c*/ 	.word	0xfffffffc


//--------------------- .text._Z27matrixMultiplicationKernel2PiS_S_iiii --------------------------
	.section	.text._Z27matrixMultiplicationKernel2PiS_S_iiii,"ax",@progbits
	.align	128
        .global         _Z27matrixMultiplicationKernel2PiS_S_iiii
        .type           _Z27matrixMultiplicationKernel2PiS_S_iiii,@function
        .size           _Z27matrixMultiplicationKernel2PiS_S_iiii,(.L_x_12 - _Z27matrixMultiplicationKernel2PiS_S_iiii)
        .other          _Z27matrixMultiplicationKernel2PiS_S_iiii,@"STO_CUDA_ENTRY STV_DEFAULT"
_Z27matrixMultiplicationKernel2PiS_S_iiii:
.text._Z27matrixMultiplicationKernel2PiS_S_iiii:
[----:B------:R-:W-:Y:S08]  /*0000*/  LDC R1, c[0x0][0x37c] ;  /* 0x0000df00ff017b82 */ /* 0x000ff00000000800 */
[----:B------:R-:W0:Y:S01]  /*0010*/  LDC R0, c[0x0][0x3a0] ;  /* 0x0000e800ff007b82 */ /* 0x000e220000000800 */
[----:B------:R-:W0:Y:S02]  /*0020*/  LDCU UR7, c[0x0][0x39c] ;  /* 0x00007380ff0777ac */ /* 0x000e240008000800 */
[----:B0-----:R-:W-:-:S13]  /*0030*/  ISETP.NE.AND P0, PT, R0, UR7, PT ;  /* 0x0000000700007c0c */ /* 0x001fda000bf05270 */
[----:B------:R-:W-:Y:S05]  /*0040*/  @P0 EXIT ;  /* 0x000000000000094d */ /* 0x000fea0003800000 */
[----:B------:R-:W0:Y:S01]  /*0050*/  S2R R3, SR_TID.Y ;  /* 0x0000000000037919 */ /* 0x000e220000002200 */
[----:B------:R-:W0:Y:S01]  /*0060*/  S2UR UR6, SR_CTAID.Y ;  /* 0x00000000000679c3 */ /* 0x000e220000002600 */
[----:B------:R-:W1:Y:S01]  /*0070*/  LDCU UR8, c[0x0][0x398] ;  /* 0x00007300ff0877ac */ /* 0x000e620008000800 */
[----:B------:R-:W2:Y:S06]  /*0080*/  S2R R0, SR_TID.X ;  /* 0x0000000000007919 */ /* 0x000eac0000002100 */
[----:B------:R-:W0:Y:S01]  /*0090*/  LDC R2, c[0x0][0x364] ;  /* 0x0000d900ff027b82 */ /* 0x000e220000000800 */
[----:B------:R-:W3:Y:S07]  /*00a0*/  LDCU UR5, c[0x0][0x360] ;  /* 0x00006c00ff0577ac */ /* 0x000eee0008000800 */
[----:B------:R-:W3:Y:S08]  /*00b0*/  S2UR UR4, SR_CTAID.X ;  /* 0x00000000000479c3 */ /* 0x000ef00000002500 */
[----:B------:R-:W4:Y:S01]  /*00c0*/  LDC R11, c[0x0][0x3a4] ;  /* 0x0000e900ff0b7b82 */ /* 0x000f220000000800 */
[----:B0-----:R-:W-:Y:S01]  /*00d0*/  IMAD R2, R2, UR6, R3 ;  /* 0x0000000602027c24 */ /* 0x001fe2000f8e0203 */
[----:B--2---:R-:W-:-:S04]  /*00e0*/  IADD3 R0, PT, PT, -R0, RZ, RZ ;  /* 0x000000ff00007210 */ /* 0x004fc80007ffe1ff */
[----:B-1----:R-:W-:Y:S01]  /*00f0*/  ISETP.GE.AND P0, PT, R2, UR8, PT ;  /* 0x0000000802007c0c */ /* 0x002fe2000bf06270 */
[----:B---3--:R-:W-:-:S06]  /*0100*/  UIMAD UR4, UR4, UR5, URZ ;  /* 0x00000005040472a4 */ /* 0x008fcc000f8e02ff */
[----:B------:R-:W-:-:S04]  /*0110*/  ISETP.NE.OR P0, PT, R0, UR4, P0 ;  /* 0x0000000400007c0c */ /* 0x000fc80008705670 */
[----:B----4-:R-:W-:-:S13]  /*0120*/  ISETP.LT.OR P0, PT, R11, 0x1, P0 ;  /* 0x000000010b00780c */ /* 0x010fda0000701670 */
[----:B------:R-:W-:Y:S05]  /*0130*/  @P0 EXIT ;  /* 0x000000000000094d */ /* 0x000fea0003800000 */
[----:B------:R-:W-:Y:S01]  /*0140*/  UISETP.GE.AND UP0, UPT, UR7, 0x1, UPT ;  /* 0x000000010700788c */ /* 0x000fe2000bf06270 */
[----:B------:R-:W-:Y:S01]  /*0150*/  IMAD R0, R2, R11, RZ ;  /* 0x0000000b02007224 */ /* 0x000fe200078e02ff */
[----:B------:R-:W0:Y:S07]  /*0160*/  LDCU.64 UR10, c[0x0][0x358] ;  /* 0x00006b00ff0a77ac */ /* 0x000e2e0008000a00 */
[----:B------:R-:W-:Y:S05]  /*0170*/  BRA.U !UP0, `(.L_x_0) ;  /* 0x0000000908807547 */ /* 0x000fea000b800000 */
[----:B------:R-:W1:Y:S01]  /*0180*/  LDCU.64 UR12, c[0x0][0x380] ;  /* 0x00007000ff0c77ac */ /* 0x000e620008000a00 */
[----:B------:R-:W-:Y:S01]  /*0190*/  IMAD R2, R2, UR7, RZ ;  /* 0x0000000702027c24 */ /* 0x000fe2000f8e02ff */
[----:B------:R-:W-:Y:S01]  /*01a0*/  SHF.L.U32 R4, R11, 0x3, RZ ;  /* 0x000000030b047819 */ /* 0x000fe200000006ff */
[----:B------:R-:W-:Y:S01]  /*01b0*/  IMAD.MOV.U32 R5, RZ, RZ, RZ ;  /* 0x000000ffff057224 */ /* 0x000fe200078e00ff */
[----:B------:R-:W-:Y:S02]  /*01c0*/  ULOP3.LUT UR6, UR7, 0x7ffffff8, URZ, 0xc0, !UPT ;  /* 0x7ffffff807067892 */ /* 0x000fe4000f8ec0ff */
[----:B------:R-:W-:Y:S02]  /*01d0*/  ULOP3.LUT UR8, UR7, 0x7, URZ, 0xc0, !UPT ;  /* 0x0000000707087892 */ /* 0x000fe4000f8ec0ff */
[----:B------:R-:W-:Y:S02]  /*01e0*/  ULOP3.LUT UR5, UR7, 0x3, URZ, 0xc0, !UPT ;  /* 0x0000000307057892 */ /* 0x000fe4000f8ec0ff */
[----:B------:R-:W-:Y:S01]  /*01f0*/  UIADD3 UR7, UPT, UPT, -UR6, URZ, URZ ;  /* 0x000000ff06077290 */ /* 0x000fe2000fffe1ff */
[----:B-1----:R-:W-:-:S04]  /*0200*/  LEA R3, P0, R2, UR12, 0x2 ;  /* 0x0000000c02037c11 */ /* 0x002fc8000f8010ff */
[----:B------:R-:W-:Y:S02]  /*0210*/  IADD3 R3, P1, PT, R3, 0x10, RZ ;  /* 0x0000001003037810 */ /* 0x000fe40007f3e0ff */
[----:B------:R-:W-:-:S04]  /*0220*/  LEA.HI.X R6, R2, UR13, RZ, 0x2, P0 ;  /* 0x0000000d02067c11 */ /* 0x000fc800080f14ff */
[----:B------:R-:W-:-:S07]  /*0230*/  IADD3.X R6, PT, PT, RZ, R6, RZ, P1, !PT ;  /* 0x00000006ff067210 */ /* 0x000fce0000ffe4ff */
.L_x_6:
[----:B------:R-:W1:Y:S01]  /*0240*/  LDCU UR12, c[0x0][0x39c] ;  /* 0x00007380ff0c77ac */ /* 0x000e620008000800 */
[----:B0-----:R-:W-:Y:S01]  /*0250*/  HFMA2 R10, -RZ, RZ, 0, 0 ;  /* 0x00000000ff0a7431 */ /* 0x001fe200000001ff */
[----:B------:R-:W-:Y:S01]  /*0260*/  UMOV UR4, URZ ;  /* 0x000000ff00047c82 */ /* 0x000fe20008000000 */
[----:B-1----:R-:W-:-:S09]  /*0270*/  UISETP.GE.U32.AND UP0, UPT, UR12, 0x8, UPT ;  /* 0x000000080c00788c */ /* 0x002fd2000bf06070 */
[----:B------:R-:W-:Y:S05]  /*0280*/  BRA.U !UP0, `(.L_x_1) ;  /* 0x0000000108f47547 */ /* 0x000fea000b800000 */
[----:B------:R-:W1:Y:S01]  /*0290*/  LDC R8, c[0x0][0x3a4] ;  /* 0x0000e900ff087b82 */ /* 0x000e620000000800 */
[----:B------:R-:W-:Y:S01]  /*02a0*/  IMAD.MOV.U32 R10, RZ, RZ, RZ ;  /* 0x000000ffff0a7224 */ /* 0x000fe200078e00ff */
[----:B------:R-:W-:Y:S01]  /*02b0*/  MOV R24, R3 ;  /* 0x0000000300187202 */ /* 0x000fe20000000f00 */
[----:B------:R-:W-:Y:S01]  /*02c0*/  UMOV UR4, UR7 ;  /* 0x0000000700047c82 */ /* 0x000fe20008000000 */
[----:B------:R-:W-:-:S04]  /*02d0*/  MOV R26, R6 ;  /* 0x00000006001a7202 */ /* 0x000fc80000000f00 */
[----:B------:R-:W2:Y:S01]  /*02e0*/  LDC.64 R12, c[0x0][0x388] ;  /* 0x0000e200ff0c7b82 */ /* 0x000ea20000000a00 */
[C---:B-1----:R-:W-:Y:S01]  /*02f0*/  IMAD.IADD R7, R5.reuse, 0x1, R8 ;  /* 0x0000000105077824 */ /* 0x042fe200078e0208 */
[CC--:B------:R-:W-:Y:S01]  /*0300*/  LEA R9, R8.reuse, R5.reuse, 0x1 ;  /* 0x0000000508097211 */ /* 0x0c0fe200078e08ff */
[C-C-:B------:R-:W-:Y:S01]  /*0310*/  IMAD R11, R8.reuse, 0x3, R5.reuse ;  /* 0x00000003080b7824 */ /* 0x140fe200078e0205 */
[C---:B------:R-:W-:Y:S01]  /*0320*/  LEA R25, R8.reuse, R5, 0x2 ;  /* 0x0000000508197211 */ /* 0x040fe200078e10ff */
[C-C-:B------:R-:W-:Y:S02]  /*0330*/  IMAD R27, R8.reuse, 0x5, R5.reuse ;  /* 0x00000005081b7824 */ /* 0x140fe400078e0205 */
[C-C-:B------:R-:W-:Y:S02]  /*0340*/  IMAD R29, R8.reuse, 0x6, R5.reuse ;  /* 0x00000006081d7824 */ /* 0x140fe400078e0205 */
[----:B------:R-:W-:Y:S02]  /*0350*/  IMAD R8, R8, 0x7, R5 ;  /* 0x0000000708087824 */ /* 0x000fe400078e0205 */
[----:B--2---:R-:W-:-:S07]  /*0360*/  IMAD.WIDE.U32 R16, R5, 0x4, R12 ;  /* 0x0000000405107825 */ /* 0x004fce00078e000c */
.L_x_2:
[----:B------:R-:W-:Y:S01]  /*0370*/  IMAD.MOV.U32 R14, RZ, RZ, R24 ;  /* 0x000000ffff0e7224 */ /* 0x000fe200078e0018 */
[----:B------:R-:W-:Y:S01]  /*0380*/  MOV R15, R26 ;  /* 0x0000001a000f7202 */ /* 0x000fe20000000f00 */
[----:B0-----:R-:W2:Y:S01]  /*0390*/  LDG.E R20, desc[UR10][R16.64] ;  /* 0x0000000a10147981 */ /* 0x001ea2000c1e1900 */
[----:B------:R-:W-:-:S03]  /*03a0*/  IMAD.WIDE.U32 R18, R7, 0x4, R12 ;  /* 0x0000000407127825 */ /* 0x000fc600078e000c */
[----:B------:R-:W2:Y:S04]  /*03b0*/  LDG.E R21, desc[UR10][R14.64+-0x10] ;  /* 0xfffff00a0e157981 */ /* 0x000ea8000c1e1900 */
[----:B------:R0:W3:Y:S04]  /*03c0*/  LDG.E R22, desc[UR10][R18.64] ;  /* 0x0000000a12167981 */ /* 0x0000e8000c1e1900 */
[----:B------:R-:W3:Y:S04]  /*03d0*/  LDG.E R23, desc[UR10][R14.64+-0xc] ;  /* 0xfffff40a0e177981 */ /* 0x000ee8000c1e1900 */
[----:B------:R-:W4:Y:S01]  /*03e0*/  LDG.E R26, desc[UR10][R14.64+-0x8] ;  /* 0xfffff80a0e1a7981 */ /* 0x000f22000c1e1900 */
[----:B0-----:R-:W-:-:S03]  /*03f0*/  IMAD.WIDE.U32 R18, R9, 0x4, R12 ;  /* 0x0000000409127825 */ /* 0x001fc600078e000c */
[----:B------:R-:W5:Y:S04]  /*0400*/  LDG.E R28, desc[UR10][R14.64] ;  /* 0x0000000a0e1c7981 */ /* 0x000f68000c1e1900 */
[----:B------:R-:W4:Y:S01]  /*0410*/  LDG.E R24, desc[UR10][R18.64] ;  /* 0x0000000a12187981 */ /* 0x000f22000c1e1900 */
[----:B--2---:R-:W-:Y:S02]  /*0420*/  IMAD R10, R21, R20, R10 ;  /* 0x00000014150a7224 */ /* 0x004fe400078e020a */
[----:B------:R-:W-:-:S04]  /*0430*/  IMAD.WIDE.U32 R20, R11, 0x4, R12 ;  /* 0x000000040b147825 */ /* 0x000fc800078e000c */
[----:B---3--:R-:W-:Y:S02]  /*0440*/  IMAD R10, R23, R22, R10 ;  /* 0x00000016170a7224 */ /* 0x008fe400078e020a */
[----:B------:R-:W2:Y:S01]  /*0450*/  LDG.E R20, desc[UR10][R20.64] ;  /* 0x0000000a14147981 */ /* 0x000ea2000c1e1900 */
[----:B------:R-:W-:-:S05]  /*0460*/  IMAD.WIDE.U32 R22, R25, 0x4, R12 ;  /* 0x0000000419167825 */ /* 0x000fca00078e000c */
[----:B------:R0:W5:Y:S04]  /*0470*/  LDG.E R19, desc[UR10][R22.64] ;  /* 0x0000000a16137981 */ /* 0x000168000c1e1900 */
[----:B------:R-:W2:Y:S01]  /*0480*/  LDG.E R21, desc[UR10][R14.64+-0x4] ;  /* 0xfffffc0a0e157981 */ /* 0x000ea2000c1e1900 */
[----:B----4-:R-:W-:-:S03]  /*0490*/  IMAD R10, R26, R24, R10 ;  /* 0x000000181a0a7224 */ /* 0x010fc600078e020a */
[----:B------:R-:W3:Y:S01]  /*04a0*/  LDG.E R24, desc[UR10][R14.64+0x4] ;  /* 0x0000040a0e187981 */ /* 0x000ee2000c1e1900 */
[----:B0-----:R-:W-:-:S05]  /*04b0*/  IMAD.WIDE.U32 R22, R27, 0x4, R12 ;  /* 0x000000041b167825 */ /* 0x001fca00078e000c */
[----:B------:R-:W3:Y:S01]  /*04c0*/  LDG.E R26, desc[UR10][R22.64] ;  /* 0x0000000a161a7981 */ /* 0x000ee2000c1e1900 */
[----:B--2---:R-:W-:-:S04]  /*04d0*/  IMAD R10, R21, R20, R10 ;  /* 0x00000014150a7224 */ /* 0x004fc800078e020a */
[----:B-----5:R-:W-:Y:S02]  /*04e0*/  IMAD R10, R28, R19, R10 ;  /* 0x000000131c0a7224 */ /* 0x020fe400078e020a */
[--C-:B------:R-:W-:Y:S01]  /*04f0*/  IMAD.WIDE.U32 R18, R29, 0x4, R12.reuse ;  /* 0x000000041d127825 */ /* 0x100fe200078e000c */
[----:B------:R-:W2:Y:S03]  /*0500*/  LDG.E R28, desc[UR10][R14.64+0x8] ;  /* 0x0000080a0e1c7981 */ /* 0x000ea6000c1e1900 */
[----:B------:R-:W-:Y:S02]  /*0510*/  IMAD.WIDE.U32 R20, R8, 0x4, R12 ;  /* 0x0000000408147825 */ /* 0x000fe400078e000c */
[----:B------:R-:W2:Y:S04]  /*0520*/  LDG.E R18, desc[UR10][R18.64] ;  /* 0x0000000a12127981 */ /* 0x000ea8000c1e1900 */
[----:B------:R-:W4:Y:S04]  /*0530*/  LDG.E R20, desc[UR10][R20.64] ;  /* 0x0000000a14147981 */ /* 0x000f28000c1e1900 */
[----:B------:R-:W4:Y:S01]  /*0540*/  LDG.E R19, desc[UR10][R14.64+0xc] ;  /* 0x00000c0a0e137981 */ /* 0x000f22000c1e1900 */
[----:B------:R-:W-:Y:S01]  /*0550*/  UIADD3 UR4, UPT, UPT, UR4, 0x8, URZ ;  /* 0x0000000804047890 */ /* 0x000fe2000fffe0ff */
[----:B---3--:R-:W-:-:S03]  /*0560*/  IMAD R10, R24, R26, R10 ;  /* 0x0000001a180a7224 */ /* 0x008fc600078e020a */
[----:B------:R-:W-:Y:S01]  /*0570*/  UISETP.NE.AND UP0, UPT, UR4, URZ, UPT ;  /* 0x000000ff0400728c */ /* 0x000fe2000bf05270 */
[----:B------:R-:W-:Y:S01]  /*0580*/  IADD3 R24, P0, PT, R14, 0x20, RZ ;  /* 0x000000200e187810 */ /* 0x000fe20007f1e0ff */
[C---:B------:R-:W-:Y:S01]  /*0590*/  IMAD.IADD R7, R4.reuse, 0x1, R7 ;  /* 0x0000000104077824 */ /* 0x040fe200078e0207 */
[C---:B------:R-:W-:Y:S01]  /*05a0*/  IADD3 R9, PT, PT, R4.reuse, R9, RZ ;  /* 0x0000000904097210 */ /* 0x040fe20007ffe0ff */
[C---:B------:R-:W-:Y:S01]  /*05b0*/  IMAD.IADD R25, R4.reuse, 0x1, R25 ;  /* 0x0000000104197824 */ /* 0x040fe200078e0219 */
[----:B------:R-:W-:Y:S01]  /*05c0*/  IADD3.X R26, PT, PT, RZ, R15, RZ, P0, !PT ;  /* 0x0000000fff1a7210 */ /* 0x000fe200007fe4ff */
[C---:B------:R-:W-:Y:S01]  /*05d0*/  IMAD.IADD R8, R4.reuse, 0x1, R8 ;  /* 0x0000000104087824 */ /* 0x040fe200078e0208 */
[C---:B------:R-:W-:Y:S01]  /*05e0*/  IADD3 R11, PT, PT, R4.reuse, R11, RZ ;  /* 0x0000000b040b7210 */ /* 0x040fe20007ffe0ff */
[C---:B------:R-:W-:Y:S01]  /*05f0*/  IMAD.WIDE.U32 R16, R4.reuse, 0x4, R16 ;  /* 0x0000000404107825 */ /* 0x040fe200078e0010 */
[C---:B------:R-:W-:Y:S02]  /*0600*/  IADD3 R27, PT, PT, R4.reuse, R27, RZ ;  /* 0x0000001b041b7210 */ /* 0x040fe40007ffe0ff */
[----:B------:R-:W-:Y:S01]  /*0610*/  IADD3 R29, PT, PT, R4, R29, RZ ;  /* 0x0000001d041d7210 */ /* 0x000fe20007ffe0ff */
[----:B--2---:R-:W-:-:S04]  /*0620*/  IMAD R10, R28, R18, R10 ;  /* 0x000000121c0a7224 */ /* 0x004fc800078e020a */
[----:B----4-:R-:W-:Y:S01]  /*0630*/  IMAD R10, R19, R20, R10 ;  /* 0x00000014130a7224 */ /* 0x010fe200078e020a */
[----:B------:R-:W-:Y:S06]  /*0640*/  BRA.U UP0, `(.L_x_2) ;  /* 0xfffffffd00487547 */ /* 0x000fec000b83ffff */
[----:B------:R-:W-:-:S05]  /*0650*/  UMOV UR4, UR6 ;  /* 0x0000000600047c82 */ /* 0x000fca0008000000 */
.L_x_1:
[----:B------:R-:W-:-:S09]  /*0660*/  UISETP.NE.AND UP0, UPT, UR8, URZ, UPT ;  /* 0x000000ff0800728c */ /* 0x000fd2000bf05270 */
[----:B------:R-:W-:Y:S05]  /*0670*/  BRA.U !UP0, `(.L_x_3) ;  /* 0x00000005081c7547 */ /* 0x000fea000b800000 */
[----:B------:R-:W-:Y:S02]  /*0680*/  UIADD3 UR9, UPT, UPT, UR8, -0x1, URZ ;  /* 0xffffffff08097890 */ /* 0x000fe4000fffe0ff */
[----:B------:R-:W-:Y:S02]  /*0690*/  UISETP.NE.AND UP1, UPT, UR5, URZ, UPT ;  /* 0x000000ff0500728c */ /* 0x000fe4000bf25270 */
[----:B------:R-:W-:-:S09]  /*06a0*/  UISETP.GE.U32.AND UP0, UPT, UR9, 0x3, UPT ;  /* 0x000000030900788c */ /* 0x000fd2000bf06070 */
[----:B------:R-:W-:Y:S05]  /*06b0*/  BRA.U !UP0, `(.L_x_4) ;  /* 0x00000001087c7547 */ /* 0x000fea000b800000 */
[----:B------:R-:W1:Y:S01]  /*06c0*/  LDC R22, c[0x0][0x3a4] ;  /* 0x0000e900ff167b82 */ /* 0x000e620000000800 */
[----:B------:R-:W2:Y:S01]  /*06d0*/  LDCU.64 UR14, c[0x0][0x380] ;  /* 0x00007000ff0e77ac */ /* 0x000ea20008000a00 */
[C---:B------:R-:W-:Y:S02]  /*06e0*/  IADD3 R7, PT, PT, R2.reuse, UR4, RZ ;  /* 0x0000000402077c10 */ /* 0x040fe4000fffe0ff */
[----:B------:R-:W-:-:S04]  /*06f0*/  IADD3 R11, P0, PT, R2, UR4, RZ ;  /* 0x00000004020b7c10 */ /* 0x000fc8000ff1e0ff */
[----:B------:R-:W3:Y:S01]  /*0700*/  LDC.64 R16, c[0x0][0x380] ;  /* 0x0000e000ff107b82 */ /* 0x000ee20000000a00 */
[----:B------:R-:W-:-:S07]  /*0710*/  IMAD.X R20, RZ, RZ, RZ, P0 ;  /* 0x000000ffff147224 */ /* 0x000fce00000e06ff */
[----:B------:R-:W4:Y:S01]  /*0720*/  LDC.64 R12, c[0x0][0x388] ;  /* 0x0000e200ff0c7b82 */ /* 0x000f220000000a00 */
[----:B--2---:R-:W-:Y:S01]  /*0730*/  LEA R8, P0, R11, UR14, 0x2 ;  /* 0x0000000e0b087c11 */ /* 0x004fe2000f8010ff */
[----:B-1----:R-:W-:-:S05]  /*0740*/  IMAD R19, R22, UR4, R5 ;  /* 0x0000000416137c24 */ /* 0x002fca000f8e0205 */
[----:B------:R-:W-:Y:S01]  /*0750*/  IADD3 R9, PT, PT, R19, R22, RZ ;  /* 0x0000001613097210 */ /* 0x000fe20007ffe0ff */
[----:B---3--:R-:W-:-:S03]  /*0760*/  IMAD.WIDE.U32 R16, R7, 0x4, R16 ;  /* 0x0000000407107825 */ /* 0x008fc600078e0010 */
[----:B------:R-:W-:-:S03]  /*0770*/  IADD3 R7, PT, PT, R9, R22, RZ ;  /* 0x0000001609077210 */ /* 0x000fc60007ffe0ff */
[----:B0-----:R-:W2:Y:S01]  /*0780*/  LDG.E R17, desc[UR10][R16.64] ;  /* 0x0000000a10117981 */ /* 0x001ea2000c1e1900 */
[----:B----4-:R-:W-:-:S04]  /*0790*/  IMAD.WIDE.U32 R18, R19, 0x4, R12 ;  /* 0x0000000413127825 */ /* 0x010fc800078e000c */
[----:B------:R-:W-:Y:S01]  /*07a0*/  IMAD.WIDE.U32 R14, R9, 0x4, R12 ;  /* 0x00000004090e7825 */ /* 0x000fe200078e000c */
[----:B------:R-:W-:Y:S01]  /*07b0*/  LEA.HI.X R9, R11, UR15, R20, 0x2, P0 ;  /* 0x0000000f0b097c11 */ /* 0x000fe200080f1414 */
[----:B------:R-:W2:Y:S02]  /*07c0*/  LDG.E R18, desc[UR10][R18.64] ;  /* 0x0000000a12127981 */ /* 0x000ea4000c1e1900 */
[C-C-:B------:R-:W-:Y:S01]  /*07d0*/  IMAD.WIDE.U32 R20, R7.reuse, 0x4, R12.reuse ;  /* 0x0000000407147825 */ /* 0x140fe200078e000c */
[----:B------:R-:W-:Y:S01]  /*07e0*/  IADD3 R7, PT, PT, R7, R22, RZ ;  /* 0x0000001607077210 */ /* 0x000fe20007ffe0ff */
[----:B------:R-:W3:Y:S04]  /*07f0*/  LDG.E R14, desc[UR10][R14.64] ;  /* 0x0000000a0e0e7981 */ /* 0x000ee8000c1e1900 */
[----:B------:R-:W3:Y:S01]  /*0800*/  LDG.E R22, desc[UR10][R8.64+0x4] ;  /* 0x0000040a08167981 */ /* 0x000ee2000c1e1900 */
[----:B------:R-:W-:-:S03]  /*0810*/  IMAD.WIDE.U32 R12, R7, 0x4, R12 ;  /* 0x00000004070c7825 */ /* 0x000fc600078e000c */
[----:B------:R-:W4:Y:S04]  /*0820*/  LDG.E R20, desc[UR10][R20.64] ;  /* 0x0000000a14147981 */ /* 0x000f28000c1e1900 */
[----:B------:R-:W4:Y:S04]  /*0830*/  LDG.E R24, desc[UR10][R8.64+0x8] ;  /* 0x0000080a08187981 */ /* 0x000f28000c1e1900 */
[----:B------:R-:W5:Y:S04]  /*0840*/  LDG.E R26, desc[UR10][R8.64+0xc] ;  /* 0x00000c0a081a7981 */ /* 0x000f68000c1e1900 */
[----:B------:R-:W5:Y:S01]  /*0850*/  LDG.E R12, desc[UR10][R12.64] ;  /* 0x0000000a0c0c7981 */ /* 0x000f62000c1e1900 */
[----:B------:R-:W-:Y:S01]  /*0860*/  UIADD3 UR4, UPT, UPT, UR4, 0x4, URZ ;  /* 0x0000000404047890 */ /* 0x000fe2000fffe0ff */
[----:B--2---:R-:W-:-:S04]  /*0870*/  IMAD R17, R17, R18, R10 ;  /* 0x0000001211117224 */ /* 0x004fc800078e020a */
[----:B---3--:R-:W-:-:S04]  /*0880*/  IMAD R17, R22, R14, R17 ;  /* 0x0000000e16117224 */ /* 0x008fc800078e0211 */
[----:B----4-:R-:W-:-:S04]  /*0890*/  IMAD R17, R24, R20, R17 ;  /* 0x0000001418117224 */ /* 0x010fc800078e0211 */
[----:B-----5:R-:W-:-:S07]  /*08a0*/  IMAD R10, R26, R12, R17 ;  /* 0x0000000c1a0a7224 */ /* 0x020fce00078e0211 */
.L_x_4:
[----:B------:R-:W-:Y:S05]  /*08b0*/  BRA.U !UP1, `(.L_x_3) ;  /* 0x00000001098c7547 */ /* 0x000fea000b800000 */
[----:B------:R-:W-:Y:S02]  /*08c0*/  UISETP.NE.AND UP0, UPT, UR5, 0x1, UPT ;  /* 0x000000010500788c */ /* 0x000fe4000bf05270 */
[----:B------:R-:W-:-:S07]  /*08d0*/  ULOP3.LUT UP1, URZ, UR12, 0x1, URZ, 0xc0, !UPT ;  /* 0x000000010cff7892 */ /* 0x000fce000f82c0ff */
[----:B------:R-:W-:Y:S05]  /*08e0*/  BRA.U !UP0, `(.L_x_5) ;  /* 0x0000000108547547 */ /* 0x000fea000b800000 */
[----:B------:R-:W1:Y:S01]  /*08f0*/  LDC R16, c[0x0][0x3a4] ;  /* 0x0000e900ff107b82 */ /* 0x000e620000000800 */
[----:B------:R-:W2:Y:S01]  /*0900*/  LDCU.64 UR12, c[0x0][0x380] ;  /* 0x00007000ff0c77ac */ /* 0x000ea20008000a00 */
[C---:B------:R-:W-:Y:S01]  /*0910*/  VIADD R7, R2.reuse, UR4 ;  /* 0x0000000402077c36 */ /* 0x040fe20008000000 */
[----:B------:R-:W-:-:S04]  /*0920*/  IADD3 R11, P0, PT, R2, UR4, RZ ;  /* 0x00000004020b7c10 */ /* 0x000fc8000ff1e0ff */
[----:B------:R-:W-:Y:S01]  /*0930*/  IADD3.X R18, PT, PT, RZ, RZ, RZ, P0, !PT ;  /* 0x000000ffff127210 */ /* 0x000fe200007fe4ff */
[----:B------:R-:W3:Y:S08]  /*0940*/  LDC.64 R14, c[0x0][0x380] ;  /* 0x0000e000ff0e7b82 */ /* 0x000ef00000000a00 */
[----:B------:R-:W4:Y:S01]  /*0950*/  LDC.64 R8, c[0x0][0x388] ;  /* 0x0000e200ff087b82 */ /* 0x000f220000000a00 */
[----:B--2---:R-:W-:-:S04]  /*0960*/  LEA R12, P0, R11, UR12, 0x2 ;  /* 0x0000000c0b0c7c11 */ /* 0x004fc8000f8010ff */
[----:B------:R-:W-:Y:S01]  /*0970*/  LEA.HI.X R13, R11, UR13, R18, 0x2, P0 ;  /* 0x0000000d0b0d7c11 */ /* 0x000fe200080f1412 */
[----:B-1----:R-:W-:-:S05]  /*0980*/  IMAD R17, R16, UR4, R5 ;  /* 0x0000000410117c24 */ /* 0x002fca000f8e0205 */
[----:B0-----:R-:W2:Y:S01]  /*0990*/  LDG.E R13, desc[UR10][R12.64+0x4] ;  /* 0x0000040a0c0d7981 */ /* 0x001ea2000c1e1900 */
[----:B---3--:R-:W-:Y:S01]  /*09a0*/  IMAD.WIDE.U32 R14, R7, 0x4, R14 ;  /* 0x00000004070e7825 */ /* 0x008fe200078e000e */
[----:B------:R-:W-:-:S05]  /*09b0*/  IADD3 R7, PT, PT, R17, R16, RZ ;  /* 0x0000001011077210 */ /* 0x000fca0007ffe0ff */
[----:B------:R-:W3:Y:S01]  /*09c0*/  LDG.E R15, desc[UR10][R14.64] ;  /* 0x0000000a0e0f7981 */ /* 0x000ee2000c1e1900 */
[----:B----4-:R-:W-:-:S04]  /*09d0*/  IMAD.WIDE.U32 R16, R17, 0x4, R8 ;  /* 0x0000000411107825 */ /* 0x010fc800078e0008 */
[----:B------:R-:W-:Y:S02]  /*09e0*/  IMAD.WIDE.U32 R8, R7, 0x4, R8 ;  /* 0x0000000407087825 */ /* 0x000fe400078e0008 */
[----:B------:R-:W3:Y:S04]  /*09f0*/  LDG.E R16, desc[UR10][R16.64] ;  /* 0x0000000a10107981 */ /* 0x000ee8000c1e1900 */
[----:B------:R-:W2:Y:S01]  /*0a00*/  LDG.E R8, desc[UR10][R8.64] ;  /* 0x0000000a08087981 */ /* 0x000ea2000c1e1900 */
[----:B------:R-:W-:Y:S01]  /*0a10*/  UIADD3 UR4, UPT, UPT, UR4, 0x2, URZ ;  /* 0x0000000204047890 */ /* 0x000fe2000fffe0ff */
[----:B---3--:R-:W-:-:S04]  /*0a20*/  IMAD R10, R15, R16, R10 ;  /* 0x000000100f0a7224 */ /* 0x008fc800078e020a */
[----:B--2---:R-:W-:-:S07]  /*0a30*/  IMAD R10, R13, R8, R10 ;  /* 0x000000080d0a7224 */ /* 0x004fce00078e020a */
.L_x_5:
[----:B------:R-:W-:Y:S05]  /*0a40*/  BRA.U !UP1, `(.L_x_3) ;  /* 0x0000000109287547 */ /* 0x000fea000b800000 */
[----:B------:R-:W1:Y:S01]  /*0a50*/  LDC R14, c[0x0][0x3a4] ;  /* 0x0000e900ff0e7b82 */ /* 0x000e620000000800 */
[----:B------:R-:W-:-:S07]  /*0a60*/  VIADD R7, R2, UR4 ;  /* 0x0000000402077c36 */ /* 0x000fce0008000000 */
[----:B------:R-:W2:Y:S08]  /*0a70*/  LDC.64 R8, c[0x0][0x380] ;  /* 0x0000e000ff087b82 */ /* 0x000eb00000000a00 */
[----:B------:R-:W3:Y:S01]  /*0a80*/  LDC.64 R12, c[0x0][0x388] ;  /* 0x0000e200ff0c7b82 */ /* 0x000ee20000000a00 */
[----:B-1----:R-:W-:Y:S02]  /*0a90*/  IMAD R11, R14, UR4, R5 ;  /* 0x000000040e0b7c24 */ /* 0x002fe4000f8e0205 */
[----:B--2---:R-:W-:-:S06]  /*0aa0*/  IMAD.WIDE.U32 R8, R7, 0x4, R8 ;  /* 0x0000000407087825 */ /* 0x004fcc00078e0008 */
[----:B0-----:R-:W2:Y:S01]  /*0ab0*/  LDG.E R9, desc[UR10][R8.64] ;  /* 0x0000000a08097981 */ /* 0x001ea2000c1e1900 */
[----:B---3--:R-:W-:-:S06]  /*0ac0*/  IMAD.WIDE.U32 R12, R11, 0x4, R12 ;  /* 0x000000040b0c7825 */ /* 0x008fcc00078e000c */
[----:B------:R-:W2:Y:S02]  /*0ad0*/  LDG.E R12, desc[UR10][R12.64] ;  /* 0x0000000a0c0c7981 */ /* 0x000ea4000c1e1900 */
[----:B--2---:R-:W-:-:S07]  /*0ae0*/  IMAD R10, R9, R12, R10 ;  /* 0x0000000c090a7224 */ /* 0x004fce00078e020a */
.L_x_3:
[----:B------:R-:W1:Y:S01]  /*0af0*/  LDCU UR4, c[0x0][0x3a4] ;  /* 0x00007480ff0477ac */ /* 0x000e620008000800 */
[----:B------:R-:W2:Y:S01]  /*0b00*/  LDC.64 R8, c[0x0][0x390] ;  /* 0x0000e400ff087b82 */ /* 0x000ea20000000a00 */
[----:B------:R-:W-:Y:S02]  /*0b10*/  IADD3 R7, PT, PT, R0, R5, RZ ;  /* 0x0000000500077210 */ /* 0x000fe40007ffe0ff */
[----:B------:R-:W-:-:S04]  /*0b20*/  IADD3 R5, PT, PT, R5, 0x1, RZ ;  /* 0x0000000105057810 */ /* 0x000fc80007ffe0ff */
[----:B-1----:R-:W-:Y:S01]  /*0b30*/  ISETP.NE.AND P0, PT, R5, UR4, PT ;  /* 0x0000000405007c0c */ /* 0x002fe2000bf05270 */
[----:B--2---:R-:W-:-:S05]  /*0b40*/  IMAD.WIDE.U32 R8, R7, 0x4, R8 ;  /* 0x0000000407087825 */ /* 0x004fca00078e0008 */
[----:B0-----:R0:W-:Y:S07]  /*0b50*/  STG.E desc[UR10][R8.64], R10 ;  /* 0x0000000a08007986 */ /* 0x0011ee000c10190a */
[----:B------:R-:W-:Y:S05]  /*0b60*/  @!P0 EXIT ;  /* 0x000000000000894d */ /* 0x000fea0003800000 */
[----:B------:R-:W-:Y:S05]  /*0b70*/  BRA `(.L_x_6) ;  /* 0xfffffff400b07947 */ /* 0x000fea000383ffff */
.L_x_0:
[C---:B------:R-:W-:Y:S01]  /*0b80*/  ISETP.GE.U32.AND P1, PT, R11.reuse, 0x8, PT ;  /* 0x000000080b00780c */ /* 0x040fe20003f26070 */
[----:B------:R-:W-:Y:S01]  /*0b90*/  HFMA2 R3, -RZ, RZ, 0, 0 ;  /* 0x00000000ff037431 */ /* 0x000fe200000001ff */
[----:B------:R-:W-:-:S04]  /*0ba0*/  LOP3.LUT R2, R11, 0x7, RZ, 0xc0, !PT ;  /* 0x000000070b027812 */ /* 0x000fc800078ec0ff */
[----:B------:R-:W-:-:S07]  /*0bb0*/  ISETP.NE.AND P0, PT, R2, RZ, PT ;  /* 0x000000ff0200720c */ /* 0x000fce0003f05270 */
[----:B------:R-:W-:Y:S06]  /*0bc0*/  @!P1 BRA `(.L_x_7) ;  /* 0x0000000000409947 */ /* 0x000fec0003800000 */
[----:B------:R-:W1:Y:S01]  /*0bd0*/  LDC.64 R6, c[0x0][0x390] ;  /* 0x0000e400ff067b82 */ /* 0x000e620000000a00 */
[----:B------:R-:W-:Y:S01]  /*0be0*/  LOP3.LUT R3, R11, 0x7ffffff8, RZ, 0xc0, !PT ;  /* 0x7ffffff80b037812 */ /* 0x000fe200078ec0ff */
[----:B------:R-:W-:-:S06]  /*0bf0*/  UMOV UR4, URZ ;  /* 0x000000ff00047c82 */ /* 0x000fcc0008000000 */
.L_x_8:
[----:B--2---:R-:W-:Y:S01]  /*0c00*/  VIADD R5, R0, UR4 ;  /* 0x0000000400057c36 */ /* 0x004fe20008000000 */
[----:B------:R-:W-:-:S03]  /*0c10*/  UIADD3 UR4, UPT, UPT, UR4, 0x8, URZ ;  /* 0x0000000804047890 */ /* 0x000fc6000fffe0ff */
[----:B-1----:R-:W-:-:S03]  /*0c20*/  IMAD.WIDE.U32 R4, R5, 0x4, R6 ;  /* 0x0000000405047825 */ /* 0x002fc600078e0006 */
[----:B------:R-:W-:Y:S02]  /*0c30*/  ISETP.NE.AND P1, PT, R3, UR4, PT ;  /* 0x0000000403007c0c */ /* 0x000fe4000bf25270 */
[----:B0-----:R2:W-:Y:S04]  /*0c40*/  STG.E desc[UR10][R4.64], RZ ;  /* 0x000000ff04007986 */ /* 0x0015e8000c10190a */
[----:B------:R2:W-:Y:S04]  /*0c50*/  STG.E desc[UR10][R4.64+0x4], RZ ;  /* 0x000004ff04007986 */ /* 0x0005e8000c10190a */
[----:B------:R2:W-:Y:S04]  /*0c60*/  STG.E desc[UR10][R4.64+0x8], RZ ;  /* 0x000008ff04007986 */ /* 0x0005e8000c10190a */
[----:B------:R2:W-:Y:S04]  /*0c70*/  STG.E desc[UR10][R4.64+0xc], RZ ;  /* 0x00000cff04007986 */ /* 0x0005e8000c10190a */
[----:B------:R2:W-:Y:S04]  /*0c80*/  STG.E desc[UR10][R4.64+0x10], RZ ;  /* 0x000010ff04007986 */ /* 0x0005e8000c10190a */
[----:B------:R2:W-:Y:S04]  /*0c90*/  STG.E desc[UR10][R4.64+0x14], RZ ;  /* 0x000014ff04007986 */ /* 0x0005e8000c10190a */
[----:B------:R2:W-:Y:S04]  /*0ca0*/  STG.E desc[UR10][R4.64+0x18], RZ ;  /* 0x000018ff04007986 */ /* 0x0005e8000c10190a */
[----:B------:R2:W-:Y:S01]  /*0cb0*/  STG.E desc[UR10][R4.64+0x1c], RZ ;  /* 0x00001cff04007986 */ /* 0x0005e2000c10190a */
[----:B------:R-:W-:Y:S05]  /*0cc0*/  @P1 BRA `(.L_x_8) ;  /* 0xfffffffc00cc1947 */ /* 0x000fea000383ffff */
.L_x_7:
[----:B0-----:R-:W-:Y:S05]  /*0cd0*/  @!P0 EXIT ;  /* 0x000000000000894d */ /* 0x001fea0003800000 */
[----:B------:R-:W-:Y:S02]  /*0ce0*/  ISETP.GE.U32.AND P1, PT, R2, 0x4, PT ;  /* 0x000000040200780c */ /* 0x000fe40003f26070 */
[----:B------:R-:W-:-:S04]  /*0cf0*/  LOP3.LUT R8, R11, 0x3, RZ, 0xc0, !PT ;  /* 0x000000030b087812 */ /* 0x000fc800078ec0ff */
[----:B------:R-:W-:-:S07]  /*0d00*/  ISETP.NE.AND P0, PT, R8, RZ, PT ;  /* 0x000000ff0800720c */ /* 0x000fce0003f05270 */
[----:B------:R-:W-:Y:S06]  /*0d10*/  @!P1 BRA `(.L_x_9) ;  /* 0x0000000000349947 */ /* 0x000fec0003800000 */
[----:B--2---:R-:W0:Y:S01]  /*0d20*/  LDC.64 R4, c[0x0][0x390] ;  /* 0x0000e400ff047b82 */ /* 0x004e220000000a00 */
[----:B------:R-:W1:Y:S01]  /*0d30*/  LDCU.64 UR4, c[0x0][0x390] ;  /* 0x00007200ff0477ac */ /* 0x000e620008000a00 */
[CC--:B------:R-:W-:Y:S02]  /*0d40*/  IADD3 R2, P1, PT, R0.reuse, R3.reuse, RZ ;  /* 0x0000000300027210 */ /* 0x0c0fe40007f3e0ff */
[----:B------:R-:W-:Y:S02]  /*0d50*/  IADD3 R7, PT, PT, R0, R3, RZ ;  /* 0x0000000300077210 */ /* 0x000fe40007ffe0ff */
[----:B------:R-:W-:Y:S02]  /*0d60*/  IADD3.X R9, PT, PT, RZ, RZ, RZ, P1, !PT ;  /* 0x000000ffff097210 */ /* 0x000fe40000ffe4ff */
[----:B------:R-:W-:Y:S02]  /*0d70*/  IADD3 R3, PT, PT, R3, 0x4, RZ ;  /* 0x0000000403037810 */ /* 0x000fe40007ffe0ff */
[----:B-1----:R-:W-:Y:S01]  /*0d80*/  LEA R6, P1, R2, UR4, 0x2 ;  /* 0x0000000402067c11 */ /* 0x002fe2000f8210ff */
[----:B0-----:R-:W-:-:S03]  /*0d90*/  IMAD.WIDE.U32 R4, R7, 0x4, R4 ;  /* 0x0000000407047825 */ /* 0x001fc600078e0004 */
[----:B------:R-:W-:Y:S02]  /*0da0*/  LEA.HI.X R7, R2, UR5, R9, 0x2, P1 ;  /* 0x0000000502077c11 */ /* 0x000fe400088f1409 */
[----:B------:R0:W-:Y:S04]  /*0db0*/  STG.E desc[UR10][R4.64], RZ ;  /* 0x000000ff04007986 */ /* 0x0001e8000c10190a */
[----:B------:R0:W-:Y:S04]  /*0dc0*/  STG.E desc[UR10][R6.64+0x4], RZ ;  /* 0x000004ff06007986 */ /* 0x0001e8000c10190a */
[----:B------:R0:W-:Y:S04]  /*0dd0*/  STG.E desc[UR10][R6.64+0x8], RZ ;  /* 0x000008ff06007986 */ /* 0x0001e8000c10190a */
[----:B------:R0:W-:Y:S02]  /*0de0*/  STG.E desc[UR10][R6.64+0xc], RZ ;  /* 0x00000cff06007986 */ /* 0x0001e4000c10190a */
.L_x_9:
[----:B------:R-:W-:Y:S05]  /*0df0*/  @!P0 EXIT ;  /* 0x000000000000894d */ /* 0x000fea0003800000 */
[----:B------:R-:W-:Y:S02]  /*0e00*/  ISETP.NE.AND P1, PT, R8, 0x1, PT ;  /* 0x000000010800780c */ /* 0x000fe40003f25270 */
[----:B------:R-:W-:-:S04]  /*0e10*/  LOP3.LUT R2, R11, 0x1, RZ, 0xc0, !PT ;  /* 0x000000010b027812 */ /* 0x000fc800078ec0ff */
[----:B------:R-:W-:-:S07]  /*0e20*/  ISETP.NE.U32.AND P0, PT, R2, 0x1, PT ;  /* 0x000000010200780c */ /* 0x000fce0003f05070 */
[----:B------:R-:W-:Y:S06]  /*0e30*/  @!P1 BRA `(.L_x_10) ;  /* 0x00000000002c9947 */ /* 0x000fec0003800000 */
[----:B0-2---:R-:W0:Y:S01]  /*0e40*/  LDC.64 R4, c[0x0][0x390] ;  /* 0x0000e400ff047b82 */ /* 0x005e220000000a00 */
[----:B------:R-:W1:Y:S01]  /*0e50*/  LDCU.64 UR4, c[0x0][0x390] ;  /* 0x00007200ff0477ac */ /* 0x000e620008000a00 */
[C---:B------:R-:W-:Y:S01]  /*0e60*/  IADD3 R2, P1, PT, R0.reuse, R3, RZ ;  /* 0x0000000300027210 */ /* 0x040fe20007f3e0ff */
[----:B------:R-:W-:Y:S01]  /*0e70*/  IMAD.IADD R7, R0, 0x1, R3 ;  /* 0x0000000100077824 */ /* 0x000fe200078e0203 */
[----:B------:R-:W-:Y:S02]  /*0e80*/  IADD3 R3, PT, PT, R3, 0x2, RZ ;  /* 0x0000000203037810 */ /* 0x000fe40007ffe0ff */
[----:B------:R-:W-:Y:S02]  /*0e90*/  IADD3.X R9, PT, PT, RZ, RZ, RZ, P1, !PT ;  /* 0x000000ffff097210 */ /* 0x000fe40000ffe4ff */
[----:B-1----:R-:W-:Y:S01]  /*0ea0*/  LEA R6, P1, R2, UR4, 0x2 ;  /* 0x0000000402067c11 */ /* 0x002fe2000f8210ff */
[----:B0-----:R-:W-:-:S03]  /*0eb0*/  IMAD.WIDE.U32 R4, R7, 0x4, R4 ;  /* 0x0000000407047825 */ /* 0x001fc600078e0004 */
[----:B------:R-:W-:Y:S02]  /*0ec0*/  LEA.HI.X R7, R2, UR5, R9, 0x2, P1 ;  /* 0x0000000502077c11 */ /* 0x000fe400088f1409 */
[----:B------:R1:W-:Y:S04]  /*0ed0*/  STG.E desc[UR10][R4.64], RZ ;  /* 0x000000ff04007986 */ /* 0x0003e8000c10190a */
[----:B------:R1:W-:Y:S03]  /*0ee0*/  STG.E desc[UR10][R6.64+0x4], RZ ;  /* 0x000004ff06007986 */ /* 0x0003e6000c10190a */
.L_x_10:
[----:B------:R-:W-:Y:S05]  /*0ef0*/  @P0 EXIT ;  /* 0x000000000000094d */ /* 0x000fea0003800000 */
[----:B012---:R-:W0:Y:S01]  /*0f00*/  LDC.64 R4, c[0x0][0x390] ;  /* 0x0000e400ff047b82 */ /* 0x007e220000000a00 */
[----:B------:R-:W-:-:S05]  /*0f10*/  IADD3 R3, PT, PT, R0, R3, RZ ;  /* 0x0000000300037210 */ /* 0x000fca0007ffe0ff */
[----:B0-----:R-:W-:-:S05]  /*0f20*/  IMAD.WIDE.U32 R2, R3, 0x4, R4 ;  /* 0x0000000403027825 */ /* 0x001fca00078e0004 */
[----:B------:R-:W-:Y:S01]  /*0f30*/  STG.E desc[UR10][R2.64], RZ ;  /* 0x000000ff02007986 */ /* 0x000fe2000c10190a */
[----:B------:R-:W-:Y:S05]  /*0f40*/  EXIT ;  /* 0x000000000000794d */ /* 0x000fea0003800000 */
.L_x_11:
[----:B------:R-:W-:-:S00]  /*0f50*/  BRA `(.L_x_11) ;  /* 0xfffffffc00fc7947 */ /* 0x000fc0000383ffff */
[----:B------:R-:W-:-:S00]  /*0f60*/  NOP ;  /* 0x0000000000007918 */ /* 0x000fc00000000000 */
        /* <DEDUP_REMOVED lines=9> */
.L_x_12:


//--------------------- .nv.shared.reserved.0     --------------------------
	.section	.nv.shared.reserved.0,"aw",@nobits
	.weak		__nv_reservedSMEM_offset_0_alias
	.size		__nv_reservedSMEM_offset_0_alias, 0, 64
	.other		__nv_reservedSMEM_offset_0_alias,@"STO_CUDA_RESERVED_SHARED STV_DEFAULT"
__nv_reservedSMEM_offset_0_alias:
	.zero		0
	.zero		64


//--------------------- .nv.constant0._Z27matrixMultiplicationKernel2PiS_S_iiii --------------------------
	.section	.nv.constant0._Z27matrixMultiplicationKernel2PiS_S_iiii,"a",@progbits
	.sectionflags	@""
	.align	4
.nv.constant0._Z27matrixMultiplicationKernel2PiS_S_iiii:
	.zero		936


//--------------------- SYMBOLS --------------------------

	.type		.nv.reservedSmem.offset0,@object
	.size		.nv.reservedSmem.offset0,0x4
